	.headerflags	@"EF_CUDA_TEXMODE_UNIFIED EF_CUDA_64BIT_ADDRESS EF_CUDA_SM89 EF_CUDA_VIRTUAL_SM(EF_CUDA_SM89)"
	.elftype	@"ET_EXEC"


//--------------------- .nv.info                  --------------------------
	.section	.nv.info,"",@"SHT_CUDA_INFO"
	.align	4


	//----- nvinfo : EIATTR_REGCOUNT
	.align		4
        /*0000*/ 	.byte	0x04, 0x2f
        /*0002*/ 	.short	(.L_1 - .L_0)
	.align		4
.L_0:
        /*0004*/ 	.word	index@(triton_per_fused__fused_rms_norm_backward_native_layer_norm_native_layer_norm_backward_view_3)
        /*0008*/ 	.word	0x00000021


	//----- nvinfo : EIATTR_FRAME_SIZE
	.align		4
.L_1:
        /*000c*/ 	.byte	0x04, 0x11
        /*000e*/ 	.short	(.L_3 - .L_2)
	.align		4
.L_2:
        /*0010*/ 	.word	index@(triton_per_fused__fused_rms_norm_backward_native_layer_norm_native_layer_norm_backward_view_3)
        /*0014*/ 	.word	0x00000000


	//----- nvinfo : EIATTR_MIN_STACK_SIZE
	.align		4
.L_3:
        /*0018*/ 	.byte	0x04, 0x12
        /*001a*/ 	.short	(.L_5 - .L_4)
	.align		4
.L_4:
        /*001c*/ 	.word	index@(triton_per_fused__fused_rms_norm_backward_native_layer_norm_native_layer_norm_backward_view_3)
        /*0020*/ 	.word	0x00000000
.L_5:


//--------------------- .nv.info.triton_per_fused__fused_rms_norm_backward_native_layer_norm_native_layer_norm_backward_view_3 --------------------------
	.section	.nv.info.triton_per_fused__fused_rms_norm_backward_native_layer_norm_native_layer_norm_backward_view_3,"",@"SHT_CUDA_INFO"
	.sectionflags	@""
	.align	4


	//----- nvinfo : EIATTR_CUDA_API_VERSION
	.align		4
        /*0000*/ 	.byte	0x04, 0x37
        /*0002*/ 	.short	(.L_7 - .L_6)
.L_6:
        /*0004*/ 	.word	0x00000080


	//----- nvinfo : EIATTR_PARAM_CBANK
	.align		4
.L_7:
        /*0008*/ 	.byte	0x04, 0x0a
        /*000a*/ 	.short	(.L_9 - .L_8)
	.align		4
.L_8:
        /*000c*/ 	.word	index@(.nv.constant0.triton_per_fused__fused_rms_norm_backward_native_layer_norm_native_layer_norm_backward_view_3)
        /*0010*/ 	.short	0x0160
        /*0012*/ 	.short	0x0048


	//----- nvinfo : EIATTR_CBANK_PARAM_SIZE
	.align		4
.L_9:
        /*0014*/ 	.byte	0x03, 0x19
        /*0016*/ 	.short	0x0048


	//----- nvinfo : EIATTR_KPARAM_INFO
	.align		4
        /*0018*/ 	.byte	0x04, 0x17
        /*001a*/ 	.short	(.L_11 - .L_10)
.L_10:
        /*001c*/ 	.word	0x00000000
        /*0020*/ 	.short	0x0009
        /*0022*/ 	.short	0x0040
        /*0024*/ 	.byte	0x00, 0xf4, 0x21, 0x00


	//----- nvinfo : EIATTR_KPARAM_INFO
	.align		4
.L_11:
        /*0028*/ 	.byte	0x04, 0x17
        /*002a*/ 	.short	(.L_13 - .L_12)
.L_12:
        /*002c*/ 	.word	0x00000000
        /*0030*/ 	.short	0x0008
        /*0032*/ 	.short	0x003c
        /*0034*/ 	.byte	0x00, 0xf0, 0x11, 0x00


	//----- nvinfo : EIATTR_KPARAM_INFO
	.align		4
.L_13:
        /*0038*/ 	.byte	0x04, 0x17
        /*003a*/ 	.short	(.L_15 - .L_14)
.L_14:
        /*003c*/ 	.word	0x00000000
        /*0040*/ 	.short	0x0007
        /*0042*/ 	.short	0x0038
        /*0044*/ 	.byte	0x00, 0xf0, 0x11, 0x00


	//----- nvinfo : EIATTR_KPARAM_INFO
	.align		4
.L_15:
        /*0048*/ 	.byte	0x04, 0x17
        /*004a*/ 	.short	(.L_17 - .L_16)
.L_16:
        /*004c*/ 	.word	0x00000000
        /*0050*/ 	.short	0x0006
        /*0052*/ 	.short	0x0030
        /*0054*/ 	.byte	0x00, 0xf4, 0x21, 0x00


	//----- nvinfo : EIATTR_KPARAM_INFO
	.align		4
.L_17:
        /*0058*/ 	.byte	0x04, 0x17
        /*005a*/ 	.short	(.L_19 - .L_18)
.L_18:
        /*005c*/ 	.word	0x00000000
        /*0060*/ 	.short	0x0005
        /*0062*/ 	.short	0x0028
        /*0064*/ 	.byte	0x00, 0xf4, 0x21, 0x00


	//----- nvinfo : EIATTR_KPARAM_INFO
	.align		4
.L_19:
        /*0068*/ 	.byte	0x04, 0x17
        /*006a*/ 	.short	(.L_21 - .L_20)
.L_20:
        /*006c*/ 	.word	0x00000000
        /*0070*/ 	.short	0x0004
        /*0072*/ 	.short	0x0020
        /*0074*/ 	.byte	0x00, 0xf4, 0x21, 0x00


	//----- nvinfo : EIATTR_KPARAM_INFO
	.align		4
.L_21:
        /*0078*/ 	.byte	0x04, 0x17
        /*007a*/ 	.short	(.L_23 - .L_22)
.L_22:
        /*007c*/ 	.word	0x00000000
        /*0080*/ 	.short	0x0003
        /*0082*/ 	.short	0x0018
        /*0084*/ 	.byte	0x00, 0xf4, 0x21, 0x00


	//----- nvinfo : EIATTR_KPARAM_INFO
	.align		4
.L_23:
        /*0088*/ 	.byte	0x04, 0x17
        /*008a*/ 	.short	(.L_25 - .L_24)
.L_24:
        /*008c*/ 	.word	0x00000000
        /*0090*/ 	.short	0x0002
        /*0092*/ 	.short	0x0010
        /*0094*/ 	.byte	0x00, 0xf4, 0x21, 0x00


	//----- nvinfo : EIATTR_KPARAM_INFO
	.align		4
.L_25:
        /*0098*/ 	.byte	0x04, 0x17
        /*009a*/ 	.short	(.L_27 - .L_26)
.L_26:
        /*009c*/ 	.word	0x00000000
        /*00a0*/ 	.short	0x0001
        /*00a2*/ 	.short	0x0008
        /*00a4*/ 	.byte	0x00, 0xf4, 0x21, 0x00


	//----- nvinfo : EIATTR_KPARAM_INFO
	.align		4
.L_27:
        /*00a8*/ 	.byte	0x04, 0x17
        /*00aa*/ 	.short	(.L_29 - .L_28)
.L_28:
        /*00ac*/ 	.word	0x00000000
        /*00b0*/ 	.short	0x0000
        /*00b2*/ 	.short	0x0000
        /*00b4*/ 	.byte	0x00, 0xf4, 0x21, 0x00


	//----- nvinfo : EIATTR_MAXREG_COUNT
	.align		4
.L_29:
        /*00b8*/ 	.byte	0x03, 0x1b
        /*00ba*/ 	.short	0x00ff


	//----- nvinfo : EIATTR_COOP_GROUP_MASK_REGIDS
	.align		4
        /*00bc*/ 	.byte	0x04, 0x29
        /*00be*/ 	.short	(.L_31 - .L_30)


	//   ....[0]....
.L_30:
        /*00c0*/ 	.word	0xffffffff


	//   ....[1]....
        /*00c4*/ 	.word	0xffffffff


	//   ....[2]....
        /*00c8*/ 	.word	0xffffffff


	//   ....[3]....
        /*00cc*/ 	.word	0xffffffff


	//   ....[4]....
        /*00d0*/ 	.word	0xffffffff


	//   ....[5]....
        /*00d4*/ 	.word	0xffffffff


	//   ....[6]....
        /*00d8*/ 	.word	0xffffffff


	//   ....[7]....
        /*00dc*/ 	.word	0xffffffff


	//   ....[8]....
        /*00e0*/ 	.word	0xffffffff


	//   ....[9]....
        /*00e4*/ 	.word	0xffffffff


	//   ....[10]....
        /*00e8*/ 	.word	0xffffffff


	//   ....[11]....
        /*00ec*/ 	.word	0xffffffff


	//   ....[12]....
        /*00f0*/ 	.word	0xffffffff


	//   ....[13]....
        /*00f4*/ 	.word	0xffffffff


	//   ....[14]....
        /*00f8*/ 	.word	0xffffffff


	//   ....[15]....
        /*00fc*/ 	.word	0xffffffff


	//   ....[16]....
        /*0100*/ 	.word	0xffffffff


	//   ....[17]....
        /*0104*/ 	.word	0xffffffff


	//----- nvinfo : EIATTR_COOP_GROUP_INSTR_OFFSETS
	.align		4
.L_31:
        /*0108*/ 	.byte	0x04, 0x28
        /*010a*/ 	.short	(.L_33 - .L_32)


	//   ....[0]....
.L_32:
        /*010c*/ 	.word	0x00000180


	//   ....[1]....
        /*0110*/ 	.word	0x000001a0


	//   ....[2]....
        /*0114*/ 	.word	0x00000220


	//   ....[3]....
        /*0118*/ 	.word	0x000002c0


	//   ....[4]....
        /*011c*/ 	.word	0x000002e0


	//   ....[5]....
        /*0120*/ 	.word	0x00000300


	//   ....[6]....
        /*0124*/ 	.word	0x00000320


	//   ....[7]....
        /*0128*/ 	.word	0x000003b0


	//   ....[8]....
        /*012c*/ 	.word	0x000003e0


	//   ....[9]....
        /*0130*/ 	.word	0x000003f0


	//   ....[10]....
        /*0134*/ 	.word	0x00000470


	//   ....[11]....
        /*0138*/ 	.word	0x000004e0


	//   ....[12]....
        /*013c*/ 	.word	0x00000640


	//   ....[13]....
        /*0140*/ 	.word	0x00000670


	//   ....[14]....
        /*0144*/ 	.word	0x00000690


	//   ....[15]....
        /*0148*/ 	.word	0x000006b0


	//   ....[16]....
        /*014c*/ 	.word	0x000006d0


	//   ....[17]....
        /*0150*/ 	.word	0x00000720


	//----- nvinfo : EIATTR_EXIT_INSTR_OFFSETS
	.align		4
.L_33:
        /*0154*/ 	.byte	0x04, 0x1c
        /*0156*/ 	.short	(.L_35 - .L_34)


	//   ....[0]....
.L_34:
        /*0158*/ 	.word	0x00000850


	//----- nvinfo : EIATTR_REQNTID
	.align		4
.L_35:
        /*015c*/ 	.byte	0x04, 0x10
        /*015e*/ 	.short	(.L_37 - .L_36)
.L_36:
        /*0160*/ 	.word	0x00000040
        /*0164*/ 	.word	0x00000001
        /*0168*/ 	.word	0x00000001
.L_37:


//--------------------- .nv.callgraph             --------------------------
	.section	.nv.callgraph,"",@"SHT_CUDA_CALLGRAPH"
	.align	4
	.sectionentsize	8
	.align		4
        /*0000*/ 	.word	0x00000000
	.align		4
        /*0004*/ 	.word	0xffffffff
	.align		4
        /*0008*/ 	.word	0x00000000
	.align		4
        /*000c*/ 	.word	0xfffffffe
	.align		4
        /*0010*/ 	.word	0x00000000
	.align		4
        /*0014*/ 	.word	0xfffffffd
	.align		4
        /*0018*/ 	.word	0x00000000
	.align		4
        /*001c*/ 	.word	0xfffffffc


//--------------------- .nv.rel.action            --------------------------
	.section	.nv.rel.action,"",@"SHT_CUDA_RELOCINFO"
	.align	8
	.sectionentsize	8
        /*0000*/ 	.byte	0x73, 0x00, 0x00, 0x00, 0x00, 0x00, 0x00, 0x00, 0x00, 0x00, 0x00, 0x11, 0x25, 0x00, 0x05, 0x36


//--------------------- .nv.constant0.triton_per_fused__fused_rms_norm_backward_native_layer_norm_native_layer_norm_backward_view_3 --------------------------
	.section	.nv.constant0.triton_per_fused__fused_rms_norm_backward_native_layer_norm_native_layer_norm_backward_view_3,"a",@progbits
	.sectionflags	@""
	.align	4
.nv.constant0.triton_per_fused__fused_rms_norm_backward_native_layer_norm_native_layer_norm_backward_view_3:
	.zero		424


//--------------------- .text.triton_per_fused__fused_rms_norm_backward_native_layer_norm_native_layer_norm_backward_view_3 --------------------------
	.section	.text.triton_per_fused__fused_rms_norm_backward_native_layer_norm_native_layer_norm_backward_view_3,"ax",@progbits
	.sectionflags	@"SHF_BARRIERS=1"
	.sectioninfo	@"SHI_REGISTERS=33"
	.align	128
        .global         triton_per_fused__fused_rms_norm_backward_native_layer_norm_native_layer_norm_backward_view_3
        .type           triton_per_fused__fused_rms_norm_backward_native_layer_norm_native_layer_norm_backward_view_3,@function
        .size           triton_per_fused__fused_rms_norm_backward_native_layer_norm_native_layer_norm_backward_view_3,(.L_x_1 - triton_per_fused__fused_rms_norm_backward_native_layer_norm_native_layer_norm_backward_view_3)
        .other          triton_per_fused__fused_rms_norm_backward_native_layer_norm_native_layer_norm_backward_view_3,@"STO_CUDA_ENTRY STV_DEFAULT"
triton_per_fused__fused_rms_norm_backward_native_layer_norm_native_layer_norm_backward_view_3:
.text.triton_per_fused__fused_rms_norm_backward_native_layer_norm_native_layer_norm_backward_view_3:
[----:B------:R-:W-:Y:S02]  /*0000*/  MOV R1, c[0x0][0x28] ;  /* 0x00000a0000017a02 */ /* 0x000fe40000000f00 */
[----:B------:R-:W0:Y:S01]  /*0010*/  S2R R18, SR_TID.X ;  /* 0x0000000000127919 */ /* 0x000e220000002100 */
[----:B------:R-:W-:Y:S01]  /*0020*/  MOV R16, 0x4 ;  /* 0x0000000400107802 */ /* 0x000fe20000000f00 */
[----:B------:R-:W-:Y:S02]  /*0030*/  ULDC.64 UR4, c[0x0][0x118] ;  /* 0x0000460000047ab9 */ /* 0x000fe40000000a00 */
[----:B------:R-:W1:Y:S01]  /*0040*/  S2R R3, SR_CTAID.X ;  /* 0x0000000000037919 */ /* 0x000e620000002500 */
[----:B0-----:R-:W-:-:S04]  /*0050*/  SHF.L.U32 R2, R18, 0x2, RZ ;  /* 0x0000000212027819 */ /* 0x001fc800000006ff */
[----:B------:R-:W-:-:S04]  /*0060*/  LOP3.LUT R2, R2, 0xfc, RZ, 0xc0, !PT ;  /* 0x000000fc02027812 */ /* 0x000fc800078ec0ff */
[----:B-1----:R-:W-:Y:S01]  /*0070*/  LEA R17, R3, R2, 0x8 ;  /* 0x0000000203117211 */ /* 0x002fe200078e40ff */
[----:B------:R-:W-:-:S04]  /*0080*/  IMAD.WIDE.U32 R10, R2, R16, c[0x0][0x170] ;  /* 0x00005c00020a7625 */ /* 0x000fc800078e0010 */
[CC--:B------:R-:W-:Y:S02]  /*0090*/  IMAD.WIDE R12, R17.reuse, R16.reuse, c[0x0][0x168] ;  /* 0x00005a00110c7625 */ /* 0x0c0fe400078e0210 */
[----:B------:R-:W2:Y:S04]  /*00a0*/  LDG.E.EL.128 R8, [R10.64] ;  /* 0x000000040a087981 */ /* 0x000ea8000c2e1d00 */
[----:B------:R-:W2:Y:S01]  /*00b0*/  LDG.E.128 R12, [R12.64] ;  /* 0x000000040c0c7981 */ /* 0x000ea2000c1e1d00 */
[----:B------:R-:W-:-:S04]  /*00c0*/  IMAD.WIDE R4, R17, R16, c[0x0][0x178] ;  /* 0x00005e0011047625 */ /* 0x000fc800078e0210 */
[CC--:B------:R-:W-:Y:S02]  /*00d0*/  IMAD.WIDE R22, R3.reuse, R16.reuse, c[0x0][0x180] ;  /* 0x0000600003167625 */ /* 0x0c0fe400078e0210 */
[----:B------:R-:W3:Y:S02]  /*00e0*/  LDG.E.128 R4, [R4.64] ;  /* 0x0000000404047981 */ /* 0x000ee4000c1e1d00 */
[----:B------:R-:W-:Y:S02]  /*00f0*/  IMAD.WIDE R24, R3, R16, c[0x0][0x188] ;  /* 0x0000620003187625 */ /* 0x000fe400078e0210 */
[----:B------:R-:W3:Y:S04]  /*0100*/  LDG.E.EL R2, [R22.64] ;  /* 0x0000000416027981 */ /* 0x000ee8000c2e1900 */
[----:B------:R0:W4:Y:S01]  /*0110*/  LDG.E.EL R21, [R24.64] ;  /* 0x0000000418157981 */ /* 0x000122000c2e1900 */
[----:B------:R-:W-:-:S02]  /*0120*/  LOP3.LUT P1, RZ, R18, 0x1f, RZ, 0xc0, !PT ;  /* 0x0000001f12ff7812 */ /* 0x000fc4000782c0ff */
[----:B------:R-:W-:Y:S01]  /*0130*/  ISETP.GE.AND P2, PT, R18, 0x2, PT ;  /* 0x000000021200780c */ /* 0x000fe20003f46270 */
[----:B--2---:R-:W-:-:S04]  /*0140*/  FMUL R9, R13, R9 ;  /* 0x000000090d097220 */ /* 0x004fc80000400000 */
[----:B------:R-:W-:-:S04]  /*0150*/  FFMA R27, R12, R8, R9 ;  /* 0x000000080c1b7223 */ /* 0x000fc80000000009 */
[----:B------:R-:W-:-:S04]  /*0160*/  FFMA R26, R14, R10, R27 ;  /* 0x0000000a0e1a7223 */ /* 0x000fc8000000001b */
[----:B------:R-:W-:-:S05]  /*0170*/  FFMA R26, R15, R11, R26 ;  /* 0x0000000b0f1a7223 */ /* 0x000fca000000001a */
[----:B------:R-:W1:Y:S02]  /*0180*/  SHFL.BFLY PT, R13, R26, 0x10, 0x1f ;  /* 0x0e001f001a0d7f89 */ /* 0x000e6400000e0000 */
[----:B-1----:R-:W-:-:S05]  /*0190*/  FADD R27, R26, R13 ;  /* 0x0000000d1a1b7221 */ /* 0x002fca0000000000 */
[----:B------:R-:W1:Y:S01]  /*01a0*/  SHFL.BFLY PT, R28, R27, 0x8, 0x1f ;  /* 0x0d001f001b1c7f89 */ /* 0x000e6200000e0000 */
[--C-:B---3--:R-:W-:Y:S01]  /*01b0*/  FADD R30, R5, -R2.reuse ;  /* 0x80000002051e7221 */ /* 0x108fe20000000000 */
[----:B------:R-:W-:Y:S01]  /*01c0*/  FMUL R8, R12, R8 ;  /* 0x000000080c087220 */ /* 0x000fe20000400000 */
[----:B0-----:R-:W-:Y:S02]  /*01d0*/  FADD R24, R4, -R2 ;  /* 0x8000000204187221 */ /* 0x001fe40000000000 */
[C---:B----4-:R-:W-:Y:S02]  /*01e0*/  FMUL R12, R21.reuse, R30 ;  /* 0x0000001e150c7220 */ /* 0x050fe40000400000 */
[----:B------:R-:W-:Y:S02]  /*01f0*/  FMUL R13, R21, R24 ;  /* 0x00000018150d7220 */ /* 0x000fe40000400000 */
[----:B------:R-:W-:Y:S01]  /*0200*/  FMUL R29, R9, R12 ;  /* 0x0000000c091d7220 */ /* 0x000fe20000400000 */
[----:B-1----:R-:W-:-:S05]  /*0210*/  FADD R22, R27, R28 ;  /* 0x0000001c1b167221 */ /* 0x002fca0000000000 */
[----:B------:R-:W0:Y:S01]  /*0220*/  SHFL.BFLY PT, R25, R22, 0x4, 0x1f ;  /* 0x0c801f0016197f89 */ /* 0x000e2200000e0000 */
[--C-:B------:R-:W-:Y:S01]  /*0230*/  FADD R28, R6, -R2.reuse ;  /* 0x80000002061c7221 */ /* 0x100fe20000000000 */
[----:B------:R-:W-:Y:S01]  /*0240*/  FADD R2, R7, -R2 ;  /* 0x8000000207027221 */ /* 0x000fe20000000000 */
[----:B------:R-:W-:Y:S01]  /*0250*/  FMUL R10, R14, R10 ;  /* 0x0000000a0e0a7220 */ /* 0x000fe20000400000 */
[----:B------:R-:W-:Y:S01]  /*0260*/  FFMA R29, R8, R13, R29 ;  /* 0x0000000d081d7223 */ /* 0x000fe2000000001d */
[----:B------:R-:W-:Y:S01]  /*0270*/  FMUL R23, R21, R28 ;  /* 0x0000001c15177220 */ /* 0x000fe20000400000 */
[----:B------:R-:W-:Y:S01]  /*0280*/  FMUL R14, R15, R11 ;  /* 0x0000000b0f0e7220 */ /* 0x000fe20000400000 */
[----:B------:R-:W-:Y:S02]  /*0290*/  FMUL R11, R21, R2 ;  /* 0x00000002150b7220 */ /* 0x000fe40000400000 */
[----:B------:R-:W-:-:S04]  /*02a0*/  FFMA R2, R10, R23, R29 ;  /* 0x000000170a027223 */ /* 0x000fc8000000001d */
[----:B------:R-:W-:-:S05]  /*02b0*/  FFMA R24, R11, R14, R2 ;  /* 0x0000000e0b187223 */ /* 0x000fca0000000002 */
[----:B------:R-:W1:Y:S01]  /*02c0*/  SHFL.BFLY PT, R15, R24, 0x10, 0x1f ;  /* 0x0e001f00180f7f89 */ /* 0x000e6200000e0000 */
[----:B0-----:R-:W-:-:S05]  /*02d0*/  FADD R25, R22, R25 ;  /* 0x0000001916197221 */ /* 0x001fca0000000000 */
[----:B------:R-:W0:Y:S01]  /*02e0*/  SHFL.BFLY PT, R2, R25, 0x2, 0x1f ;  /* 0x0c401f0019027f89 */ /* 0x000e2200000e0000 */
[----:B-1----:R-:W-:-:S05]  /*02f0*/  FADD R27, R24, R15 ;  /* 0x0000000f181b7221 */ /* 0x002fca0000000000 */
[----:B------:R-:W1:Y:S01]  /*0300*/  SHFL.BFLY PT, R26, R27, 0x8, 0x1f ;  /* 0x0d001f001b1a7f89 */ /* 0x000e6200000e0000 */
[----:B0-----:R-:W-:-:S05]  /*0310*/  FADD R22, R25, R2 ;  /* 0x0000000219167221 */ /* 0x001fca0000000000 */
[----:B------:R-:W0:Y:S01]  /*0320*/  SHFL.BFLY PT, R15, R22, 0x1, 0x1f ;  /* 0x0c201f00160f7f89 */ /* 0x000e2200000e0000 */
[----:B------:R-:W-:-:S06]  /*0330*/  IMAD.WIDE R2, R3, R16, c[0x0][0x190] ;  /* 0x0000640003027625 */ /* 0x000fcc00078e0210 */
[----:B------:R2:W3:Y:S01]  /*0340*/  LDG.E.EL R2, [R2.64] ;  /* 0x0000000402027981 */ /* 0x0004e2000c2e1900 */
[----:B-1----:R-:W-:Y:S01]  /*0350*/  FADD R28, R27, R26 ;  /* 0x0000001a1b1c7221 */ /* 0x002fe20000000000 */
[----:B------:R-:W-:Y:S01]  /*0360*/  SHF.R.U32.HI R26, RZ, 0x3, R18 ;  /* 0x00000003ff1a7819 */ /* 0x000fe20000011612 */
[----:B0-----:R-:W-:-:S03]  /*0370*/  FADD R24, R22, R15 ;  /* 0x0000000f16187221 */ /* 0x001fc60000000000 */
[----:B------:R-:W-:-:S05]  /*0380*/  LOP3.LUT R15, R26, 0x4, RZ, 0xc0, !PT ;  /* 0x000000041a0f7812 */ /* 0x000fca00078ec0ff */
[----:B------:R-:W-:Y:S04]  /*0390*/  @!P1 STS [R15], R24 ;  /* 0x000000180f009388 */ /* 0x000fe80000000800 */
[----:B------:R-:W-:Y:S06]  /*03a0*/  BAR.SYNC.DEFER_BLOCKING 0x0 ;  /* 0x0000000000007b1d */ /* 0x000fec0000010000 */
[----:B------:R-:W0:Y:S04]  /*03b0*/  SHFL.BFLY PT, R29, R28, 0x4, 0x1f ;  /* 0x0c801f001c1d7f89 */ /* 0x000e2800000e0000 */
[----:B------:R-:W1:Y:S01]  /*03c0*/  @!P2 LDS R20, [R18.X4] ;  /* 0x000000001214a984 */ /* 0x000e620000004800 */
[----:B0-----:R-:W-:-:S05]  /*03d0*/  FADD R29, R28, R29 ;  /* 0x0000001d1c1d7221 */ /* 0x001fca0000000000 */
[----:B------:R-:W0:Y:S04]  /*03e0*/  SHFL.BFLY PT, R22, R29, 0x2, 0x1f ;  /* 0x0c401f001d167f89 */ /* 0x000e2800000e0000 */
[----:B-1----:R-:W1:Y:S01]  /*03f0*/  SHFL.BFLY PT, R25, R20, 0x1, 0x1f ;  /* 0x0c201f0014197f89 */ /* 0x002e6200000e0000 */
[----:B0-----:R-:W-:Y:S01]  /*0400*/  FADD R26, R29, R22 ;  /* 0x000000161d1a7221 */ /* 0x001fe20000000000 */
[----:B------:R-:W-:-:S04]  /*0410*/  LOP3.LUT R22, R18, 0x1, RZ, 0xc0, !PT ;  /* 0x0000000112167812 */ /* 0x000fc800078ec0ff */
[----:B------:R-:W-:-:S04]  /*0420*/  ISETP.NE.U32.AND P0, PT, R22, 0x1, PT ;  /* 0x000000011600780c */ /* 0x000fc80003f05070 */
[----:B------:R-:W-:Y:S01]  /*0430*/  ISETP.LT.AND P0, PT, R18, 0x2, P0 ;  /* 0x000000021200780c */ /* 0x000fe20000701270 */
[----:B-1----:R-:W-:-:S12]  /*0440*/  FADD R25, R20, R25 ;  /* 0x0000001914197221 */ /* 0x002fd80000000000 */
[----:B------:R-:W-:Y:S04]  /*0450*/  @P0 STS [R18.X4], R25 ;  /* 0x0000001912000388 */ /* 0x000fe80000004800 */
[----:B------:R-:W-:Y:S06]  /*0460*/  BAR.SYNC.DEFER_BLOCKING 0x0 ;  /* 0x0000000000007b1d */ /* 0x000fec0000010000 */
[----:B------:R-:W0:Y:S04]  /*0470*/  SHFL.BFLY PT, R27, R26, 0x1, 0x1f ;  /* 0x0c201f001a1b7f89 */ /* 0x000e2800000e0000 */
[----:B--2---:R-:W-:Y:S01]  /*0480*/  LDS R3, [RZ] ;  /* 0x00000000ff037984 */ /* 0x004fe20000000800 */
[----:B0-----:R-:W-:-:S03]  /*0490*/  FADD R22, R26, R27 ;  /* 0x0000001b1a167221 */ /* 0x001fc60000000000 */
[----:B------:R-:W-:Y:S06]  /*04a0*/  BAR.SYNC.DEFER_BLOCKING 0x0 ;  /* 0x0000000000007b1d */ /* 0x000fec0000010000 */
[----:B------:R-:W-:Y:S04]  /*04b0*/  @!P1 STS [R15], R22 ;  /* 0x000000160f009388 */ /* 0x000fe80000000800 */
[----:B------:R-:W-:Y:S06]  /*04c0*/  BAR.SYNC.DEFER_BLOCKING 0x0 ;  /* 0x0000000000007b1d */ /* 0x000fec0000010000 */
[----:B------:R-:W0:Y:S04]  /*04d0*/  @!P2 LDS R19, [R18.X4] ;  /* 0x000000001213a984 */ /* 0x000e280000004800 */
[----:B0-----:R-:W0:Y:S02]  /*04e0*/  SHFL.BFLY PT, R20, R19, 0x1, 0x1f ;  /* 0x0c201f0013147f89 */ /* 0x001e2400000e0000 */
[----:B0-----:R-:W-:-:S05]  /*04f0*/  FADD R27, R19, R20 ;  /* 0x00000014131b7221 */ /* 0x001fca0000000000 */
[----:B------:R-:W-:Y:S04]  /*0500*/  @P0 STS [R18.X4], R27 ;  /* 0x0000001b12000388 */ /* 0x000fe80000004800 */
[----:B------:R-:W-:Y:S06]  /*0510*/  BAR.SYNC.DEFER_BLOCKING 0x0 ;  /* 0x0000000000007b1d */ /* 0x000fec0000010000 */
[----:B------:R-:W0:Y:S01]  /*0520*/  LDS R20, [RZ] ;  /* 0x00000000ff147984 */ /* 0x000e220000000800 */
[--C-:B------:R-:W-:Y:S01]  /*0530*/  FFMA R9, R9, 256, -R3.reuse ;  /* 0x4380000009097823 */ /* 0x100fe20000000803 */
[--C-:B------:R-:W-:Y:S01]  /*0540*/  FFMA R8, R8, 256, -R3.reuse ;  /* 0x4380000008087823 */ /* 0x100fe20000000803 */
[----:B------:R-:W-:Y:S01]  /*0550*/  FMUL R21, R21, 0.00390625 ;  /* 0x3b80000015157820 */ /* 0x000fe20000400000 */
[--C-:B------:R-:W-:Y:S01]  /*0560*/  FFMA R10, R10, 256, -R3.reuse ;  /* 0x438000000a0a7823 */ /* 0x100fe20000000803 */
[----:B------:R-:W-:Y:S01]  /*0570*/  FFMA R14, R14, 256, -R3 ;  /* 0x438000000e0e7823 */ /* 0x000fe20000000803 */
[-C--:B0-----:R-:W-:Y:S01]  /*0580*/  FFMA R22, -R12, R20.reuse, R9 ;  /* 0x000000140c167223 */ /* 0x081fe20000000109 */
[----:B------:R-:W-:-:S03]  /*0590*/  FFMA R12, -R13, R20, R8 ;  /* 0x000000140d0c7223 */ /* 0x000fc60000000108 */
[----:B------:R-:W-:Y:S01]  /*05a0*/  FMUL R8, R21, R22 ;  /* 0x0000001615087220 */ /* 0x000fe20000400000 */
[----:B------:R-:W-:Y:S01]  /*05b0*/  FFMA R10, -R23, R20, R10 ;  /* 0x00000014170a7223 */ /* 0x000fe2000000010a */
[----:B------:R-:W-:Y:S02]  /*05c0*/  FMUL R3, R21, R12 ;  /* 0x0000000c15037220 */ /* 0x000fe40000400000 */
[----:B------:R-:W-:Y:S01]  /*05d0*/  FMUL R13, R5, R8 ;  /* 0x00000008050d7220 */ /* 0x000fe20000400000 */
[----:B------:R-:W-:Y:S01]  /*05e0*/  FFMA R14, -R11, R20, R14 ;  /* 0x000000140b0e7223 */ /* 0x000fe2000000010e */
[C---:B------:R-:W-:Y:S02]  /*05f0*/  FMUL R9, R21.reuse, R10 ;  /* 0x0000000a15097220 */ /* 0x040fe40000400000 */
[----:B------:R-:W-:Y:S01]  /*0600*/  FFMA R13, R4, R3, R13 ;  /* 0x00000003040d7223 */ /* 0x000fe2000000000d */
[----:B------:R-:W-:-:S03]  /*0610*/  FMUL R14, R21, R14 ;  /* 0x0000000e150e7220 */ /* 0x000fc60000400000 */
[----:B------:R-:W-:-:S04]  /*0620*/  FFMA R10, R6, R9, R13 ;  /* 0x00000009060a7223 */ /* 0x000fc8000000000d */
[----:B------:R-:W-:-:S05]  /*0630*/  FFMA R10, R7, R14, R10 ;  /* 0x0000000e070a7223 */ /* 0x000fca000000000a */
[----:B------:R-:W0:Y:S02]  /*0640*/  SHFL.BFLY PT, R11, R10, 0x10, 0x1f ;  /* 0x0e001f000a0b7f89 */ /* 0x000e2400000e0000 */
[----:B0-----:R-:W-:Y:S02]  /*0650*/  FADD R11, R10, R11 ;  /* 0x0000000b0a0b7221 */ /* 0x001fe40000000000 */
[----:B------:R-:W-:Y:S06]  /*0660*/  BAR.SYNC.DEFER_BLOCKING 0x0 ;  /* 0x0000000000007b1d */ /* 0x000fec0000010000 */
[----:B------:R-:W0:Y:S02]  /*0670*/  SHFL.BFLY PT, R12, R11, 0x8, 0x1f ;  /* 0x0d001f000b0c7f89 */ /* 0x000e2400000e0000 */
[----:B0-----:R-:W-:-:S05]  /*0680*/  FADD R12, R11, R12 ;  /* 0x0000000c0b0c7221 */ /* 0x001fca0000000000 */
[----:B------:R-:W0:Y:S02]  /*0690*/  SHFL.BFLY PT, R13, R12, 0x4, 0x1f ;  /* 0x0c801f000c0d7f89 */ /* 0x000e2400000e0000 */
[----:B0-----:R-:W-:-:S05]  /*06a0*/  FADD R13, R12, R13 ;  /* 0x0000000d0c0d7221 */ /* 0x001fca0000000000 */
[----:B------:R-:W0:Y:S02]  /*06b0*/  SHFL.BFLY PT, R20, R13, 0x2, 0x1f ;  /* 0x0c401f000d147f89 */ /* 0x000e2400000e0000 */
[----:B0-----:R-:W-:-:S05]  /*06c0*/  FADD R20, R13, R20 ;  /* 0x000000140d147221 */ /* 0x001fca0000000000 */
[----:B------:R-:W0:Y:S02]  /*06d0*/  SHFL.BFLY PT, R19, R20, 0x1, 0x1f ;  /* 0x0c201f0014137f89 */ /* 0x000e2400000e0000 */
[----:B0-----:R-:W-:-:S05]  /*06e0*/  FADD R22, R20, R19 ;  /* 0x0000001314167221 */ /* 0x001fca0000000000 */
        /* <DEDUP_REMOVED lines=8> */
[----:B------:R-:W-:Y:S01]  /*0770*/  FMUL R4, R4, 0.00390625 ;  /* 0x3b80000004047820 */ /* 0x000fe20000400000 */
[----:B------:R-:W-:Y:S01]  /*0780*/  FMUL R5, R5, 0.00390625 ;  /* 0x3b80000005057820 */ /* 0x000fe20000400000 */
[----:B------:R-:W-:Y:S01]  /*0790*/  FMUL R6, R6, 0.00390625 ;  /* 0x3b80000006067820 */ /* 0x000fe20000400000 */
[----:B------:R-:W-:Y:S01]  /*07a0*/  FMUL R7, R7, 0.00390625 ;  /* 0x3b80000007077820 */ /* 0x000fe20000400000 */
[----:B------:R-:W-:Y:S01]  /*07b0*/  IMAD.WIDE R16, R17, R16, c[0x0][0x160] ;  /* 0x0000580011107625 */ /* 0x000fe200078e0210 */
[C---:B0-----:R-:W-:Y:S01]  /*07c0*/  FFMA R3, R10.reuse, -R4, R3 ;  /* 0x800000040a037223 */ /* 0x041fe20000000003 */
[C---:B------:R-:W-:Y:S01]  /*07d0*/  FFMA R5, R10.reuse, -R5, R8 ;  /* 0x800000050a057223 */ /* 0x040fe20000000008 */
[C---:B------:R-:W-:Y:S01]  /*07e0*/  FFMA R9, R10.reuse, -R6, R9 ;  /* 0x800000060a097223 */ /* 0x040fe20000000009 */
[----:B------:R-:W-:Y:S01]  /*07f0*/  FFMA R7, R10, -R7, R14 ;  /* 0x800000070a077223 */ /* 0x000fe2000000000e */
[C---:B---3--:R-:W-:Y:S01]  /*0800*/  FMUL R4, R2.reuse, R3 ;  /* 0x0000000302047220 */ /* 0x048fe20000400000 */
[C---:B------:R-:W-:Y:S01]  /*0810*/  FMUL R5, R2.reuse, R5 ;  /* 0x0000000502057220 */ /* 0x040fe20000400000 */
[C---:B------:R-:W-:Y:S01]  /*0820*/  FMUL R6, R2.reuse, R9 ;  /* 0x0000000902067220 */ /* 0x040fe20000400000 */
[----:B------:R-:W-:-:S05]  /*0830*/  FMUL R7, R2, R7 ;  /* 0x0000000702077220 */ /* 0x000fca0000400000 */
[----:B------:R-:W-:Y:S01]  /*0840*/  STG.E.128 [R16.64], R4 ;  /* 0x0000000410007986 */ /* 0x000fe2000c101d04 */
[----:B------:R-:W-:Y:S05]  /*0850*/  EXIT ;  /* 0x000000000000794d */ /* 0x000fea0003800000 */
.L_x_0:
[----:B------:R-:W-:-:S00]  /*0860*/  BRA `(.L_x_0) ;  /* 0xfffffff000007947 */ /* 0x000fc0000383ffff */
[----:B------:R-:W-:-:S00]  /*0870*/  NOP ;  /* 0x0000000000007918 */ /* 0x000fc00000000000 */
        /* <DEDUP_REMOVED lines=8> */
.L_x_1:


//--------------------- .nv.shared.triton_per_fused__fused_rms_norm_backward_native_layer_norm_native_layer_norm_backward_view_3 --------------------------
	.section	.nv.shared.triton_per_fused__fused_rms_norm_backward_native_layer_norm_native_layer_norm_backward_view_3,"aw",@nobits
	.sectionflags	@""
	.align	16
